//
// Generated by NVIDIA NVVM Compiler
//
// Compiler Build ID: CL-36424714
// Cuda compilation tools, release 13.0, V13.0.88
// Based on NVVM 20.0.0
//

.version 9.0
.target sm_100
.address_size 64

	// .globl	_Z6matAddPA3_fS0_S0_

.visible .entry _Z6matAddPA3_fS0_S0_(
	.param .u64 .ptr .align 1 _Z6matAddPA3_fS0_S0__param_0,
	.param .u64 .ptr .align 1 _Z6matAddPA3_fS0_S0__param_1,
	.param .u64 .ptr .align 1 _Z6matAddPA3_fS0_S0__param_2
)
{
	.reg .b32 	%r<3>;
	.reg .b32 	%f<4>;
	.reg .b64 	%rd<15>;

	ld.param.u64 	%rd1, [_Z6matAddPA3_fS0_S0__param_0];
	ld.param.u64 	%rd2, [_Z6matAddPA3_fS0_S0__param_1];
	ld.param.u64 	%rd3, [_Z6matAddPA3_fS0_S0__param_2];
	cvta.to.global.u64 	%rd4, %rd3;
	cvta.to.global.u64 	%rd5, %rd2;
	cvta.to.global.u64 	%rd6, %rd1;
	mov.u32 	%r1, %tid.x;
	mov.u32 	%r2, %tid.y;
	mul.wide.u32 	%rd7, %r1, 12;
	add.s64 	%rd8, %rd6, %rd7;
	mul.wide.u32 	%rd9, %r2, 4;
	add.s64 	%rd10, %rd8, %rd9;
	ld.global.f32 	%f1, [%rd10];
	add.s64 	%rd11, %rd5, %rd7;
	add.s64 	%rd12, %rd11, %rd9;
	ld.global.f32 	%f2, [%rd12];
	add.f32 	%f3, %f1, %f2;
	add.s64 	%rd13, %rd4, %rd7;
	add.s64 	%rd14, %rd13, %rd9;
	st.global.f32 	[%rd14], %f3;
	ret;

}
	// .globl	_Z16matAddMultiBlockPA16_fS0_S0_
.visible .entry _Z16matAddMultiBlockPA16_fS0_S0_(
	.param .u64 .ptr .align 1 _Z16matAddMultiBlockPA16_fS0_S0__param_0,
	.param .u64 .ptr .align 1 _Z16matAddMultiBlockPA16_fS0_S0__param_1,
	.param .u64 .ptr .align 1 _Z16matAddMultiBlockPA16_fS0_S0__param_2
)
{
	.reg .pred 	%p<4>;
	.reg .b32 	%r<10>;
	.reg .b32 	%f<4>;
	.reg .b64 	%rd<15>;

	ld.param.u64 	%rd1, [_Z16matAddMultiBlockPA16_fS0_S0__param_0];
	ld.param.u64 	%rd2, [_Z16matAddMultiBlockPA16_fS0_S0__param_1];
	ld.param.u64 	%rd3, [_Z16matAddMultiBlockPA16_fS0_S0__param_2];
	mov.u32 	%r3, %ctaid.x;
	mov.u32 	%r4, %ntid.x;
	mov.u32 	%r5, %tid.x;
	mad.lo.s32 	%r1, %r3, %r4, %r5;
	mov.u32 	%r6, %ctaid.y;
	mov.u32 	%r7, %ntid.y;
	mov.u32 	%r8, %tid.y;
	mad.lo.s32 	%r9, %r6, %r7, %r8;
	setp.gt.s32 	%p1, %r1, 15;
	setp.gt.u32 	%p2, %r9, 15;
	or.pred  	%p3, %p1, %p2;
	@%p3 bra 	$L__BB1_2;
	cvta.to.global.u64 	%rd4, %rd1;
	cvta.to.global.u64 	%rd5, %rd2;
	cvta.to.global.u64 	%rd6, %rd3;
	mul.wide.s32 	%rd7, %r1, 64;
	add.s64 	%rd8, %rd4, %rd7;
	mul.wide.u32 	%rd9, %r9, 4;
	add.s64 	%rd10, %rd8, %rd9;
	ld.global.f32 	%f1, [%rd10];
	add.s64 	%rd11, %rd5, %rd7;
	add.s64 	%rd12, %rd11, %rd9;
	ld.global.f32 	%f2, [%rd12];
	add.f32 	%f3, %f1, %f2;
	add.s64 	%rd13, %rd6, %rd7;
	add.s64 	%rd14, %rd13, %rd9;
	st.global.f32 	[%rd14], %f3;
$L__BB1_2:
	ret;

}


// ===== COMPILED SASS (sm_100) =====

	.target	sm_100

	.elftype	@"ET_EXEC"


//--------------------- .note.nv.tkinfo           --------------------------
	.section	.note.nv.tkinfo,"",@"SHT_NOTE"
	.sectionflags	@"SHF_NOTE_NV_TKINFO"
	.tkinfo
        /*0018*/ 	.word	0x00000002
        /*0030*/ 	.string	""
        /*0030*/ 	.string	"ptxas"
        /*0030*/ 	.string	"Cuda compilation tools, release 13.0, V13.0.88"
        /*0030*/ 	.string	"Build cuda_13.0.r13.0/compiler.36424714_0"
        /*0030*/ 	.string	"-arch sm_100 -m 64 "



//--------------------- .note.nv.cuinfo           --------------------------
	.section	.note.nv.cuinfo,"",@"SHT_NOTE"
	.sectionflags	@"SHF_NOTE_NV_CUINFO"
        /*0018*/ 	.short	0x0002
        /*001a*/ 	.short	0x0064
        /*001c*/ 	.short	0x0082
	.zero		2


//--------------------- .nv.info                  --------------------------
	.section	.nv.info,"",@"SHT_CUDA_INFO"
	.align	4


	//----- nvinfo : EIATTR_REGCOUNT
	.align		4
        /*0000*/ 	.byte	0x04, 0x2f
        /*0002*/ 	.short	(.L_1 - .L_0)
	.align		4
.L_0:
        /*0004*/ 	.word	index@(_Z6matAddPA3_fS0_S0_)
        /*0008*/ 	.word	0x0000000e


	//----- nvinfo : EIATTR_FRAME_SIZE
	.align		4
.L_1:
        /*000c*/ 	.byte	0x04, 0x11
        /*000e*/ 	.short	(.L_3 - .L_2)
	.align		4
.L_2:
        /*0010*/ 	.word	index@(_Z6matAddPA3_fS0_S0_)
        /*0014*/ 	.word	0x00000000


	//----- nvinfo : EIATTR_REGCOUNT
	.align		4
.L_3:
        /*0018*/ 	.byte	0x04, 0x2f
        /*001a*/ 	.short	(.L_5 - .L_4)
	.align		4
.L_4:
        /*001c*/ 	.word	index@(_Z16matAddMultiBlockPA16_fS0_S0_)
        /*0020*/ 	.word	0x0000000e


	//----- nvinfo : EIATTR_FRAME_SIZE
	.align		4
.L_5:
        /*0024*/ 	.byte	0x04, 0x11
        /*0026*/ 	.short	(.L_7 - .L_6)
	.align		4
.L_6:
        /*0028*/ 	.word	index@(_Z16matAddMultiBlockPA16_fS0_S0_)
        /*002c*/ 	.word	0x00000000


	//----- nvinfo : EIATTR_MIN_STACK_SIZE
	.align		4
.L_7:
        /*0030*/ 	.byte	0x04, 0x12
        /*0032*/ 	.short	(.L_9 - .L_8)
	.align		4
.L_8:
        /*0034*/ 	.word	index@(_Z16matAddMultiBlockPA16_fS0_S0_)
        /*0038*/ 	.word	0x00000000


	//----- nvinfo : EIATTR_MIN_STACK_SIZE
	.align		4
.L_9:
        /*003c*/ 	.byte	0x04, 0x12
        /*003e*/ 	.short	(.L_11 - .L_10)
	.align		4
.L_10:
        /*0040*/ 	.word	index@(_Z6matAddPA3_fS0_S0_)
        /*0044*/ 	.word	0x00000000
.L_11:


//--------------------- .nv.compat                --------------------------
	.section	.nv.compat,"",@"SHT_CUDA_COMPAT_INFO"
	.align	4
        /*0000*/ 	.byte	0x02, 0x09, 0x00, 0x00, 0x02, 0x02, 0x01, 0x00, 0x02, 0x05, 0x05, 0x00, 0x03, 0x07, 0x01, 0x01
        /*0010*/ 	.byte	0x02, 0x03, 0x00, 0x00, 0x02, 0x06, 0x01, 0x00, 0x04, 0x0b, 0x08, 0x00, 0x09, 0x00, 0x00, 0x00
        /*0020*/ 	.byte	0x00, 0x00, 0x00, 0x00


//--------------------- .nv.info._Z16matAddMultiBlockPA16_fS0_S0_ --------------------------
	.section	.nv.info._Z16matAddMultiBlockPA16_fS0_S0_,"",@"SHT_CUDA_INFO"
	.sectionflags	@""
	.align	4


	//----- nvinfo : EIATTR_CUDA_API_VERSION
	.align		4
        /*0000*/ 	.byte	0x04, 0x37
        /*0002*/ 	.short	(.L_13 - .L_12)
.L_12:
        /*0004*/ 	.word	0x00000082


	//----- nvinfo : EIATTR_KPARAM_INFO
	.align		4
.L_13:
        /*0008*/ 	.byte	0x04, 0x17
        /*000a*/ 	.short	(.L_15 - .L_14)
.L_14:
        /*000c*/ 	.word	0x00000000
        /*0010*/ 	.short	0x0002
        /*0012*/ 	.short	0x0010
        /*0014*/ 	.byte	0x00, 0xf5, 0x21, 0x00


	//----- nvinfo : EIATTR_KPARAM_INFO
	.align		4
.L_15:
        /*0018*/ 	.byte	0x04, 0x17
        /*001a*/ 	.short	(.L_17 - .L_16)
.L_16:
        /*001c*/ 	.word	0x00000000
        /*0020*/ 	.short	0x0001
        /*0022*/ 	.short	0x0008
        /*0024*/ 	.byte	0x00, 0xf5, 0x21, 0x00


	//----- nvinfo : EIATTR_KPARAM_INFO
	.align		4
.L_17:
        /*0028*/ 	.byte	0x04, 0x17
        /*002a*/ 	.short	(.L_19 - .L_18)
.L_18:
        /*002c*/ 	.word	0x00000000
        /*0030*/ 	.short	0x0000
        /*0032*/ 	.short	0x0000
        /*0034*/ 	.byte	0x00, 0xf5, 0x21, 0x00


	//----- nvinfo : EIATTR_SPARSE_MMA_MASK
	.align		4
.L_19:
        /*0038*/ 	.byte	0x03, 0x50
        /*003a*/ 	.short	0x0000


	//----- nvinfo : EIATTR_MAXREG_COUNT
	.align		4
        /*003c*/ 	.byte	0x03, 0x1b
        /*003e*/ 	.short	0x00ff


	//----- nvinfo : EIATTR_MERCURY_ISA_VERSION
	.align		4
        /*0040*/ 	.byte	0x03, 0x5f
        /*0042*/ 	.short	0x0101


	//----- nvinfo : EIATTR_VRC_CTA_INIT_COUNT
	.align		4
        /*0044*/ 	.byte	0x02, 0x4a
	.zero		1
	.zero		1


	//----- nvinfo : EIATTR_EXIT_INSTR_OFFSETS
	.align		4
        /*0048*/ 	.byte	0x04, 0x1c
        /*004a*/ 	.short	(.L_21 - .L_20)


	//   ....[0]....
.L_20:
        /*004c*/ 	.word	0x000000b0


	//   ....[1]....
        /*0050*/ 	.word	0x000001a0


	//----- nvinfo : EIATTR_CBANK_PARAM_SIZE
	.align		4
.L_21:
        /*0054*/ 	.byte	0x03, 0x19
        /*0056*/ 	.short	0x0018


	//----- nvinfo : EIATTR_PARAM_CBANK
	.align		4
        /*0058*/ 	.byte	0x04, 0x0a
        /*005a*/ 	.short	(.L_23 - .L_22)
	.align		4
.L_22:
        /*005c*/ 	.word	index@(.nv.constant0._Z16matAddMultiBlockPA16_fS0_S0_)
        /*0060*/ 	.short	0x0380
        /*0062*/ 	.short	0x0018


	//----- nvinfo : EIATTR_SW_WAR
	.align		4
.L_23:
        /*0064*/ 	.byte	0x04, 0x36
        /*0066*/ 	.short	(.L_25 - .L_24)
.L_24:
        /*0068*/ 	.word	0x00000008
.L_25:


//--------------------- .nv.info._Z6matAddPA3_fS0_S0_ --------------------------
	.section	.nv.info._Z6matAddPA3_fS0_S0_,"",@"SHT_CUDA_INFO"
	.sectionflags	@""
	.align	4


	//----- nvinfo : EIATTR_CUDA_API_VERSION
	.align		4
        /*0000*/ 	.byte	0x04, 0x37
        /*0002*/ 	.short	(.L_27 - .L_26)
.L_26:
        /*0004*/ 	.word	0x00000082


	//----- nvinfo : EIATTR_KPARAM_INFO
	.align		4
.L_27:
        /*0008*/ 	.byte	0x04, 0x17
        /*000a*/ 	.short	(.L_29 - .L_28)
.L_28:
        /*000c*/ 	.word	0x00000000
        /*0010*/ 	.short	0x0002
        /*0012*/ 	.short	0x0010
        /*0014*/ 	.byte	0x00, 0xf5, 0x21, 0x00


	//----- nvinfo : EIATTR_KPARAM_INFO
	.align		4
.L_29:
        /*0018*/ 	.byte	0x04, 0x17
        /*001a*/ 	.short	(.L_31 - .L_30)
.L_30:
        /*001c*/ 	.word	0x00000000
        /*0020*/ 	.short	0x0001
        /*0022*/ 	.short	0x0008
        /*0024*/ 	.byte	0x00, 0xf5, 0x21, 0x00


	//----- nvinfo : EIATTR_KPARAM_INFO
	.align		4
.L_31:
        /*0028*/ 	.byte	0x04, 0x17
        /*002a*/ 	.short	(.L_33 - .L_32)
.L_32:
        /*002c*/ 	.word	0x00000000
        /*0030*/ 	.short	0x0000
        /*0032*/ 	.short	0x0000
        /*0034*/ 	.byte	0x00, 0xf5, 0x21, 0x00


	//----- nvinfo : EIATTR_SPARSE_MMA_MASK
	.align		4
.L_33:
        /*0038*/ 	.byte	0x03, 0x50
        /*003a*/ 	.short	0x0000


	//----- nvinfo : EIATTR_MAXREG_COUNT
	.align		4
        /*003c*/ 	.byte	0x03, 0x1b
        /*003e*/ 	.short	0x00ff


	//----- nvinfo : EIATTR_MERCURY_ISA_VERSION
	.align		4
        /*0040*/ 	.byte	0x03, 0x5f
        /*0042*/ 	.short	0x0101


	//----- nvinfo : EIATTR_VRC_CTA_INIT_COUNT
	.align		4
        /*0044*/ 	.byte	0x02, 0x4a
	.zero		1
	.zero		1


	//----- nvinfo : EIATTR_EXIT_INSTR_OFFSETS
	.align		4
        /*0048*/ 	.byte	0x04, 0x1c
        /*004a*/ 	.short	(.L_35 - .L_34)


	//   ....[0]....
.L_34:
        /*004c*/ 	.word	0x00000110


	//----- nvinfo : EIATTR_CBANK_PARAM_SIZE
	.align		4
.L_35:
        /*0050*/ 	.byte	0x03, 0x19
        /*0052*/ 	.short	0x0018


	//----- nvinfo : EIATTR_PARAM_CBANK
	.align		4
        /*0054*/ 	.byte	0x04, 0x0a
        /*0056*/ 	.short	(.L_37 - .L_36)
	.align		4
.L_36:
        /*0058*/ 	.word	index@(.nv.constant0._Z6matAddPA3_fS0_S0_)
        /*005c*/ 	.short	0x0380
        /*005e*/ 	.short	0x0018


	//----- nvinfo : EIATTR_SW_WAR
	.align		4
.L_37:
        /*0060*/ 	.byte	0x04, 0x36
        /*0062*/ 	.short	(.L_39 - .L_38)
.L_38:
        /*0064*/ 	.word	0x00000008
.L_39:


//--------------------- .nv.callgraph             --------------------------
	.section	.nv.callgraph,"",@"SHT_CUDA_CALLGRAPH"
	.align	4
	.sectionentsize	8
	.align		4
        /*0000*/ 	.word	0x00000000
	.align		4
        /*0004*/ 	.word	0xffffffff
	.align		4
        /*0008*/ 	.word	0x00000000
	.align		4
        /*000c*/ 	.word	0xfffffffe
	.align		4
        /*0010*/ 	.word	0x00000000
	.align		4
        /*0014*/ 	.word	0xfffffffd
	.align		4
        /*0018*/ 	.word	0x00000000
	.align		4
        /*001c*/ 	.word	0xfffffffc


//--------------------- .text._Z16matAddMultiBlockPA16_fS0_S0_ --------------------------
	.section	.text._Z16matAddMultiBlockPA16_fS0_S0_,"ax",@progbits
	.align	128
        .global         _Z16matAddMultiBlockPA16_fS0_S0_
        .type           _Z16matAddMultiBlockPA16_fS0_S0_,@function
        .size           _Z16matAddMultiBlockPA16_fS0_S0_,(.L_x_2 - _Z16matAddMultiBlockPA16_fS0_S0_)
        .other          _Z16matAddMultiBlockPA16_fS0_S0_,@"STO_CUDA_ENTRY STV_DEFAULT"
_Z16matAddMultiBlockPA16_fS0_S0_:
.text._Z16matAddMultiBlockPA16_fS0_S0_:
[----:B------:R-:W-:Y:S01]  /*0000*/  LDC R1, c[0x0][0x37c] ;  /* 0x0000df00ff017b82 */ /* 0x000fe20000000800 */
[----:B------:R-:W0:Y:S07]  /*0010*/  S2R R2, SR_TID.Y ;  /* 0x0000000000027919 */ /* 0x000e2e0000002200 */
[----:B------:R-:W1:Y:S01]  /*0020*/  LDC R9, c[0x0][0x360] ;  /* 0x0000d800ff097b82 */ /* 0x000e620000000800 */
[----:B------:R-:W1:Y:S07]  /*0030*/  S2R R0, SR_TID.X ;  /* 0x0000000000007919 */ /* 0x000e6e0000002100 */
[----:B------:R-:W0:Y:S08]  /*0040*/  S2UR UR5, SR_CTAID.Y ;  /* 0x00000000000579c3 */ /* 0x000e300000002600 */
[----:B------:R-:W0:Y:S08]  /*0050*/  LDC R11, c[0x0][0x364] ;  /* 0x0000d900ff0b7b82 */ /* 0x000e300000000800 */
[----:B------:R-:W1:Y:S01]  /*0060*/  S2UR UR4, SR_CTAID.X ;  /* 0x00000000000479c3 */ /* 0x000e620000002500 */
[----:B0-----:R-:W-:-:S05]  /*0070*/  IMAD R11, R11, UR5, R2 ;  /* 0x000000050b0b7c24 */ /* 0x001fca000f8e0202 */
[----:B------:R-:W-:Y:S01]  /*0080*/  ISETP.GT.U32.AND P0, PT, R11, 0xf, PT ;  /* 0x0000000f0b00780c */ /* 0x000fe20003f04070 */
[----:B-1----:R-:W-:-:S05]  /*0090*/  IMAD R9, R9, UR4, R0 ;  /* 0x0000000409097c24 */ /* 0x002fca000f8e0200 */
[----:B------:R-:W-:-:S13]  /*00a0*/  ISETP.GT.OR P0, PT, R9, 0xf, P0 ;  /* 0x0000000f0900780c */ /* 0x000fda0000704670 */
[----:B------:R-:W-:Y:S05]  /*00b0*/  @P0 EXIT ;  /* 0x000000000000094d */ /* 0x000fea0003800000 */
[----:B------:R-:W0:Y:S01]  /*00c0*/  LDC.64 R2, c[0x0][0x380] ;  /* 0x0000e000ff027b82 */ /* 0x000e220000000a00 */
[----:B------:R-:W1:Y:S07]  /*00d0*/  LDCU.64 UR4, c[0x0][0x358] ;  /* 0x00006b00ff0477ac */ /* 0x000e6e0008000a00 */
[----:B------:R-:W2:Y:S08]  /*00e0*/  LDC.64 R4, c[0x0][0x388] ;  /* 0x0000e200ff047b82 */ /* 0x000eb00000000a00 */
[----:B------:R-:W3:Y:S01]  /*00f0*/  LDC.64 R6, c[0x0][0x390] ;  /* 0x0000e400ff067b82 */ /* 0x000ee20000000a00 */
[----:B0-----:R-:W-:-:S04]  /*0100*/  IMAD.WIDE R2, R9, 0x40, R2 ;  /* 0x0000004009027825 */ /* 0x001fc800078e0202 */
[----:B------:R-:W-:-:S04]  /*0110*/  IMAD.WIDE.U32 R2, R11, 0x4, R2 ;  /* 0x000000040b027825 */ /* 0x000fc800078e0002 */
[----:B--2---:R-:W-:Y:S02]  /*0120*/  IMAD.WIDE R4, R9, 0x40, R4 ;  /* 0x0000004009047825 */ /* 0x004fe400078e0204 */
[----:B-1----:R-:W2:Y:S02]  /*0130*/  LDG.E R2, desc[UR4][R2.64] ;  /* 0x0000000402027981 */ /* 0x002ea4000c1e1900 */
[----:B------:R-:W-:-:S06]  /*0140*/  IMAD.WIDE.U32 R4, R11, 0x4, R4 ;  /* 0x000000040b047825 */ /* 0x000fcc00078e0004 */
[----:B------:R-:W2:Y:S01]  /*0150*/  LDG.E R5, desc[UR4][R4.64] ;  /* 0x0000000404057981 */ /* 0x000ea2000c1e1900 */
[----:B---3--:R-:W-:-:S04]  /*0160*/  IMAD.WIDE R6, R9, 0x40, R6 ;  /* 0x0000004009067825 */ /* 0x008fc800078e0206 */
[----:B------:R-:W-:-:S04]  /*0170*/  IMAD.WIDE.U32 R6, R11, 0x4, R6 ;  /* 0x000000040b067825 */ /* 0x000fc800078e0006 */
[----:B--2---:R-:W-:-:S05]  /*0180*/  FADD R9, R2, R5 ;  /* 0x0000000502097221 */ /* 0x004fca0000000000 */
[----:B------:R-:W-:Y:S01]  /*0190*/  STG.E desc[UR4][R6.64], R9 ;  /* 0x0000000906007986 */ /* 0x000fe2000c101904 */
[----:B------:R-:W-:Y:S05]  /*01a0*/  EXIT ;  /* 0x000000000000794d */ /* 0x000fea0003800000 */
.L_x_0:
[----:B------:R-:W-:-:S00]  /*01b0*/  BRA `(.L_x_0) ;  /* 0xfffffffc00fc7947 */ /* 0x000fc0000383ffff */
[----:B------:R-:W-:-:S00]  /*01c0*/  NOP ;  /* 0x0000000000007918 */ /* 0x000fc00000000000 */
        /* <DEDUP_REMOVED lines=11> */
.L_x_2:


//--------------------- .text._Z6matAddPA3_fS0_S0_ --------------------------
	.section	.text._Z6matAddPA3_fS0_S0_,"ax",@progbits
	.align	128
        .global         _Z6matAddPA3_fS0_S0_
        .type           _Z6matAddPA3_fS0_S0_,@function
        .size           _Z6matAddPA3_fS0_S0_,(.L_x_3 - _Z6matAddPA3_fS0_S0_)
        .other          _Z6matAddPA3_fS0_S0_,@"STO_CUDA_ENTRY STV_DEFAULT"
_Z6matAddPA3_fS0_S0_:
.text._Z6matAddPA3_fS0_S0_:
[----:B------:R-:W-:Y:S01]  /*0000*/  LDC R1, c[0x0][0x37c] ;  /* 0x0000df00ff017b82 */ /* 0x000fe20000000800 */
[----:B------:R-:W0:Y:S07]  /*0010*/  S2R R9, SR_TID.X ;  /* 0x0000000000097919 */ /* 0x000e2e0000002100 */
[----:B------:R-:W0:Y:S01]  /*0020*/  LDC.64 R2, c[0x0][0x380] ;  /* 0x0000e000ff027b82 */ /* 0x000e220000000a00 */
[----:B------:R-:W1:Y:S01]  /*0030*/  LDCU.64 UR4, c[0x0][0x358] ;  /* 0x00006b00ff0477ac */ /* 0x000e620008000a00 */
[----:B------:R-:W2:Y:S06]  /*0040*/  S2R R11, SR_TID.Y ;  /* 0x00000000000b7919 */ /* 0x000eac0000002200 */
[----:B------:R-:W3:Y:S08]  /*0050*/  LDC.64 R4, c[0x0][0x388] ;  /* 0x0000e200ff047b82 */ /* 0x000ef00000000a00 */
[----:B------:R-:W4:Y:S01]  /*0060*/  LDC.64 R6, c[0x0][0x390] ;  /* 0x0000e400ff067b82 */ /* 0x000f220000000a00 */
[----:B0-----:R-:W-:-:S04]  /*0070*/  IMAD.WIDE.U32 R2, R9, 0xc, R2 ;  /* 0x0000000c09027825 */ /* 0x001fc800078e0002 */
[----:B---3--:R-:W-:-:S04]  /*0080*/  IMAD.WIDE.U32 R4, R9, 0xc, R4 ;  /* 0x0000000c09047825 */ /* 0x008fc800078e0004 */
[----:B--2---:R-:W-:-:S04]  /*0090*/  IMAD.WIDE.U32 R2, R11, 0x4, R2 ;  /* 0x000000040b027825 */ /* 0x004fc800078e0002 */
[----:B------:R-:W-:Y:S02]  /*00a0*/  IMAD.WIDE.U32 R4, R11, 0x4, R4 ;  /* 0x000000040b047825 */ /* 0x000fe400078e0004 */
[----:B-1----:R-:W2:Y:S04]  /*00b0*/  LDG.E R2, desc[UR4][R2.64] ;  /* 0x0000000402027981 */ /* 0x002ea8000c1e1900 */
[----:B------:R-:W2:Y:S01]  /*00c0*/  LDG.E R5, desc[UR4][R4.64] ;  /* 0x0000000404057981 */ /* 0x000ea2000c1e1900 */
[----:B----4-:R-:W-:-:S04]  /*00d0*/  IMAD.WIDE.U32 R6, R9, 0xc, R6 ;  /* 0x0000000c09067825 */ /* 0x010fc800078e0006 */
[----:B------:R-:W-:-:S04]  /*00e0*/  IMAD.WIDE.U32 R6, R11, 0x4, R6 ;  /* 0x000000040b067825 */ /* 0x000fc800078e0006 */
[----:B--2---:R-:W-:-:S05]  /*00f0*/  FADD R9, R2, R5 ;  /* 0x0000000502097221 */ /* 0x004fca0000000000 */
[----:B------:R-:W-:Y:S01]  /*0100*/  STG.E desc[UR4][R6.64], R9 ;  /* 0x0000000906007986 */ /* 0x000fe2000c101904 */
[----:B------:R-:W-:Y:S05]  /*0110*/  EXIT ;  /* 0x000000000000794d */ /* 0x000fea0003800000 */
.L_x_1:
        /* <DEDUP_REMOVED lines=14> */
.L_x_3:


//--------------------- .nv.shared.reserved.0     --------------------------
	.section	.nv.shared.reserved.0,"aw",@nobits
	.weak		__nv_reservedSMEM_offset_0_alias
	.size		__nv_reservedSMEM_offset_0_alias, 0, 64
	.other		__nv_reservedSMEM_offset_0_alias,@"STO_CUDA_RESERVED_SHARED STV_DEFAULT"
__nv_reservedSMEM_offset_0_alias:
	.zero		0
	.zero		64


//--------------------- .nv.constant0._Z16matAddMultiBlockPA16_fS0_S0_ --------------------------
	.section	.nv.constant0._Z16matAddMultiBlockPA16_fS0_S0_,"a",@progbits
	.sectionflags	@""
	.align	4
.nv.constant0._Z16matAddMultiBlockPA16_fS0_S0_:
	.zero		920


//--------------------- .nv.constant0._Z6matAddPA3_fS0_S0_ --------------------------
	.section	.nv.constant0._Z6matAddPA3_fS0_S0_,"a",@progbits
	.sectionflags	@""
	.align	4
.nv.constant0._Z6matAddPA3_fS0_S0_:
	.zero		920


//--------------------- SYMBOLS --------------------------

	.type		.nv.reservedSmem.offset0,@object
	.size		.nv.reservedSmem.offset0,0x4
